//
// Generated by NVIDIA NVVM Compiler
//
// Compiler Build ID: CL-36424714
// Cuda compilation tools, release 13.0, V13.0.88
// Based on NVVM 20.0.0
//

.version 9.0
.target sm_100
.address_size 64

	// .globl	default_function_kernel

.visible .entry default_function_kernel(
	.param .u64 .ptr .align 1 default_function_kernel_param_0,
	.param .u64 .ptr .align 1 default_function_kernel_param_1
)
.maxntid 19
{
	.reg .b32 	%r<11>;
	.reg .b32 	%f<2>;
	.reg .b64 	%rd<9>;

	ld.param.u64 	%rd1, [default_function_kernel_param_0];
	ld.param.u64 	%rd2, [default_function_kernel_param_1];
	cvta.to.global.u64 	%rd3, %rd1;
	cvta.to.global.u64 	%rd4, %rd2;
	mov.u32 	%r1, %ctaid.x;
	mov.u32 	%r2, %tid.x;
	mul.hi.u32 	%r3, %r1, 954437177;
	shr.u32 	%r4, %r3, 5;
	mul.lo.s32 	%r5, %r4, 144;
	sub.s32 	%r6, %r1, %r5;
	mad.lo.s32 	%r7, %r6, 19, %r2;
	mad.lo.s32 	%r8, %r4, -2736, %r7;
	add.s32 	%r9, %r8, 2736;
	mul.wide.s32 	%rd5, %r9, 4;
	add.s64 	%rd6, %rd4, %rd5;
	ld.global.nc.f32 	%f1, [%rd6];
	mad.lo.s32 	%r10, %r1, 19, %r2;
	mul.wide.u32 	%rd7, %r10, 4;
	add.s64 	%rd8, %rd3, %rd7;
	st.global.f32 	[%rd8], %f1;
	ret;

}


// ===== COMPILED SASS (sm_100) =====

	.target	sm_100

	.elftype	@"ET_EXEC"


//--------------------- .note.nv.tkinfo           --------------------------
	.section	.note.nv.tkinfo,"",@"SHT_NOTE"
	.sectionflags	@"SHF_NOTE_NV_TKINFO"
	.tkinfo
        /*0018*/ 	.word	0x00000002
        /*0030*/ 	.string	""
        /*0030*/ 	.string	"ptxas"
        /*0030*/ 	.string	"Cuda compilation tools, release 13.0, V13.0.88"
        /*0030*/ 	.string	"Build cuda_13.0.r13.0/compiler.36424714_0"
        /*0030*/ 	.string	"-arch sm_100 -m 64 "



//--------------------- .note.nv.cuinfo           --------------------------
	.section	.note.nv.cuinfo,"",@"SHT_NOTE"
	.sectionflags	@"SHF_NOTE_NV_CUINFO"
        /*0018*/ 	.short	0x0002
        /*001a*/ 	.short	0x0064
        /*001c*/ 	.short	0x0082
	.zero		2


//--------------------- .nv.info                  --------------------------
	.section	.nv.info,"",@"SHT_CUDA_INFO"
	.align	4


	//----- nvinfo : EIATTR_REGCOUNT
	.align		4
        /*0000*/ 	.byte	0x04, 0x2f
        /*0002*/ 	.short	(.L_1 - .L_0)
	.align		4
.L_0:
        /*0004*/ 	.word	index@(default_function_kernel)
        /*0008*/ 	.word	0x0000000a


	//----- nvinfo : EIATTR_FRAME_SIZE
	.align		4
.L_1:
        /*000c*/ 	.byte	0x04, 0x11
        /*000e*/ 	.short	(.L_3 - .L_2)
	.align		4
.L_2:
        /*0010*/ 	.word	index@(default_function_kernel)
        /*0014*/ 	.word	0x00000000


	//----- nvinfo : EIATTR_MIN_STACK_SIZE
	.align		4
.L_3:
        /*0018*/ 	.byte	0x04, 0x12
        /*001a*/ 	.short	(.L_5 - .L_4)
	.align		4
.L_4:
        /*001c*/ 	.word	index@(default_function_kernel)
        /*0020*/ 	.word	0x00000000
.L_5:


//--------------------- .nv.compat                --------------------------
	.section	.nv.compat,"",@"SHT_CUDA_COMPAT_INFO"
	.align	4
        /*0000*/ 	.byte	0x02, 0x09, 0x00, 0x00, 0x02, 0x02, 0x01, 0x00, 0x02, 0x05, 0x05, 0x00, 0x03, 0x07, 0x01, 0x01
        /*0010*/ 	.byte	0x02, 0x03, 0x00, 0x00, 0x02, 0x06, 0x01, 0x00, 0x04, 0x0b, 0x08, 0x00, 0x09, 0x00, 0x00, 0x00
        /*0020*/ 	.byte	0x00, 0x00, 0x00, 0x00


//--------------------- .nv.info.default_function_kernel --------------------------
	.section	.nv.info.default_function_kernel,"",@"SHT_CUDA_INFO"
	.sectionflags	@""
	.align	4


	//----- nvinfo : EIATTR_CUDA_API_VERSION
	.align		4
        /*0000*/ 	.byte	0x04, 0x37
        /*0002*/ 	.short	(.L_7 - .L_6)
.L_6:
        /*0004*/ 	.word	0x00000082


	//----- nvinfo : EIATTR_KPARAM_INFO
	.align		4
.L_7:
        /*0008*/ 	.byte	0x04, 0x17
        /*000a*/ 	.short	(.L_9 - .L_8)
.L_8:
        /*000c*/ 	.word	0x00000000
        /*0010*/ 	.short	0x0001
        /*0012*/ 	.short	0x0008
        /*0014*/ 	.byte	0x00, 0xf5, 0x21, 0x00


	//----- nvinfo : EIATTR_KPARAM_INFO
	.align		4
.L_9:
        /*0018*/ 	.byte	0x04, 0x17
        /*001a*/ 	.short	(.L_11 - .L_10)
.L_10:
        /*001c*/ 	.word	0x00000000
        /*0020*/ 	.short	0x0000
        /*0022*/ 	.short	0x0000
        /*0024*/ 	.byte	0x00, 0xf5, 0x21, 0x00


	//----- nvinfo : EIATTR_SPARSE_MMA_MASK
	.align		4
.L_11:
        /*0028*/ 	.byte	0x03, 0x50
        /*002a*/ 	.short	0x0000


	//----- nvinfo : EIATTR_MAXREG_COUNT
	.align		4
        /*002c*/ 	.byte	0x03, 0x1b
        /*002e*/ 	.short	0x00ff


	//----- nvinfo : EIATTR_MERCURY_ISA_VERSION
	.align		4
        /*0030*/ 	.byte	0x03, 0x5f
        /*0032*/ 	.short	0x0101


	//----- nvinfo : EIATTR_VRC_CTA_INIT_COUNT
	.align		4
        /*0034*/ 	.byte	0x02, 0x4a
	.zero		1
	.zero		1


	//----- nvinfo : EIATTR_EXIT_INSTR_OFFSETS
	.align		4
        /*0038*/ 	.byte	0x04, 0x1c
        /*003a*/ 	.short	(.L_13 - .L_12)


	//   ....[0]....
.L_12:
        /*003c*/ 	.word	0x00000110


	//----- nvinfo : EIATTR_MAX_THREADS
	.align		4
.L_13:
        /*0040*/ 	.byte	0x04, 0x05
        /*0042*/ 	.short	(.L_15 - .L_14)
.L_14:
        /*0044*/ 	.word	0x00000013
        /*0048*/ 	.word	0x00000001
        /*004c*/ 	.word	0x00000001


	//----- nvinfo : EIATTR_CBANK_PARAM_SIZE
	.align		4
.L_15:
        /*0050*/ 	.byte	0x03, 0x19
        /*0052*/ 	.short	0x0010


	//----- nvinfo : EIATTR_PARAM_CBANK
	.align		4
        /*0054*/ 	.byte	0x04, 0x0a
        /*0056*/ 	.short	(.L_17 - .L_16)
	.align		4
.L_16:
        /*0058*/ 	.word	index@(.nv.constant0.default_function_kernel)
        /*005c*/ 	.short	0x0380
        /*005e*/ 	.short	0x0010


	//----- nvinfo : EIATTR_SW_WAR
	.align		4
.L_17:
        /*0060*/ 	.byte	0x04, 0x36
        /*0062*/ 	.short	(.L_19 - .L_18)
.L_18:
        /*0064*/ 	.word	0x00000008
.L_19:


//--------------------- .nv.callgraph             --------------------------
	.section	.nv.callgraph,"",@"SHT_CUDA_CALLGRAPH"
	.align	4
	.sectionentsize	8
	.align		4
        /*0000*/ 	.word	0x00000000
	.align		4
        /*0004*/ 	.word	0xffffffff
	.align		4
        /*0008*/ 	.word	0x00000000
	.align		4
        /*000c*/ 	.word	0xfffffffe
	.align		4
        /*0010*/ 	.word	0x00000000
	.align		4
        /*0014*/ 	.word	0xfffffffd
	.align		4
        /*0018*/ 	.word	0x00000000
	.align		4
        /*001c*/ 	.word	0xfffffffc


//--------------------- .text.default_function_kernel --------------------------
	.section	.text.default_function_kernel,"ax",@progbits
	.align	128
        .global         default_function_kernel
        .type           default_function_kernel,@function
        .size           default_function_kernel,(.L_x_1 - default_function_kernel)
        .other          default_function_kernel,@"STO_CUDA_ENTRY STV_DEFAULT"
default_function_kernel:
.text.default_function_kernel:
[----:B------:R-:W-:Y:S01]  /*0000*/  LDC R1, c[0x0][0x37c] ;  /* 0x0000df00ff017b82 */ /* 0x000fe20000000800 */
[----:B------:R-:W0:Y:S07]  /*0010*/  S2R R7, SR_CTAID.X ;  /* 0x0000000000077919 */ /* 0x000e2e0000002500 */
[----:B------:R-:W1:Y:S01]  /*0020*/  LDC.64 R2, c[0x0][0x388] ;  /* 0x0000e200ff027b82 */ /* 0x000e620000000a00 */
[----:B------:R-:W2:Y:S01]  /*0030*/  LDCU.64 UR4, c[0x0][0x358] ;  /* 0x00006b00ff0477ac */ /* 0x000ea20008000a00 */
[----:B------:R-:W3:Y:S01]  /*0040*/  S2R R6, SR_TID.X ;  /* 0x0000000000067919 */ /* 0x000ee20000002100 */
[----:B0-----:R-:W-:-:S05]  /*0050*/  IMAD.HI.U32 R0, R7, 0x38e38e39, RZ ;  /* 0x38e38e3907007827 */ /* 0x001fca00078e00ff */
[----:B------:R-:W-:-:S05]  /*0060*/  SHF.R.U32.HI R0, RZ, 0x5, R0 ;  /* 0x00000005ff007819 */ /* 0x000fca0000011600 */
[----:B------:R-:W-:-:S04]  /*0070*/  IMAD R4, R0, -0x90, R7 ;  /* 0xffffff7000047824 */ /* 0x000fc800078e0207 */
[----:B---3--:R-:W-:-:S04]  /*0080*/  IMAD R5, R4, 0x13, R6 ;  /* 0x0000001304057824 */ /* 0x008fc800078e0206 */
[----:B------:R-:W-:-:S05]  /*0090*/  IMAD R5, R0, -0xab0, R5 ;  /* 0xfffff55000057824 */ /* 0x000fca00078e0205 */
[----:B------:R-:W-:-:S05]  /*00a0*/  IADD3 R5, PT, PT, R5, 0xab0, RZ ;  /* 0x00000ab005057810 */ /* 0x000fca0007ffe0ff */
[----:B-1----:R-:W-:Y:S02]  /*00b0*/  IMAD.WIDE R2, R5, 0x4, R2 ;  /* 0x0000000405027825 */ /* 0x002fe400078e0202 */
[----:B------:R-:W0:Y:S04]  /*00c0*/  LDC.64 R4, c[0x0][0x380] ;  /* 0x0000e000ff047b82 */ /* 0x000e280000000a00 */
[----:B--2---:R-:W2:Y:S01]  /*00d0*/  LDG.E.CONSTANT R3, desc[UR4][R2.64] ;  /* 0x0000000402037981 */ /* 0x004ea2000c1e9900 */
[----:B------:R-:W-:-:S04]  /*00e0*/  IMAD R7, R7, 0x13, R6 ;  /* 0x0000001307077824 */ /* 0x000fc800078e0206 */
[----:B0-----:R-:W-:-:S05]  /*00f0*/  IMAD.WIDE.U32 R4, R7, 0x4, R4 ;  /* 0x0000000407047825 */ /* 0x001fca00078e0004 */
[----:B--2---:R-:W-:Y:S01]  /*0100*/  STG.E desc[UR4][R4.64], R3 ;  /* 0x0000000304007986 */ /* 0x004fe2000c101904 */
[----:B------:R-:W-:Y:S05]  /*0110*/  EXIT ;  /* 0x000000000000794d */ /* 0x000fea0003800000 */
.L_x_0:
[----:B------:R-:W-:-:S00]  /*0120*/  BRA `(.L_x_0) ;  /* 0xfffffffc00fc7947 */ /* 0x000fc0000383ffff */
[----:B------:R-:W-:-:S00]  /*0130*/  NOP ;  /* 0x0000000000007918 */ /* 0x000fc00000000000 */
        /* <DEDUP_REMOVED lines=12> */
.L_x_1:


//--------------------- .nv.shared.reserved.0     --------------------------
	.section	.nv.shared.reserved.0,"aw",@nobits
	.weak		__nv_reservedSMEM_offset_0_alias
	.size		__nv_reservedSMEM_offset_0_alias, 0, 64
	.other		__nv_reservedSMEM_offset_0_alias,@"STO_CUDA_RESERVED_SHARED STV_DEFAULT"
__nv_reservedSMEM_offset_0_alias:
	.zero		0
	.zero		64


//--------------------- .nv.constant0.default_function_kernel --------------------------
	.section	.nv.constant0.default_function_kernel,"a",@progbits
	.sectionflags	@""
	.align	4
.nv.constant0.default_function_kernel:
	.zero		912


//--------------------- SYMBOLS --------------------------

	.type		.nv.reservedSmem.offset0,@object
	.size		.nv.reservedSmem.offset0,0x4
